//
// Generated by NVIDIA NVVM Compiler
//
// Compiler Build ID: CL-36424714
// Cuda compilation tools, release 13.0, V13.0.88
// Based on NVVM 20.0.0
//

.version 9.0
.target sm_100
.address_size 64

	// .globl	_Z7computePiS_S_
// _ZZ7computePiS_S_E4temp has been demoted

.visible .entry _Z7computePiS_S_(
	.param .u64 .ptr .align 1 _Z7computePiS_S__param_0,
	.param .u64 .ptr .align 1 _Z7computePiS_S__param_1,
	.param .u64 .ptr .align 1 _Z7computePiS_S__param_2
)
{
	.reg .b32 	%r<14>;
	.reg .b64 	%rd<12>;
	// demoted variable
	.shared .align 4 .b8 _ZZ7computePiS_S_E4temp[120];
	ld.param.u64 	%rd1, [_Z7computePiS_S__param_0];
	ld.param.u64 	%rd2, [_Z7computePiS_S__param_1];
	ld.param.u64 	%rd3, [_Z7computePiS_S__param_2];
	cvta.to.global.u64 	%rd4, %rd3;
	cvta.to.global.u64 	%rd5, %rd2;
	cvta.to.global.u64 	%rd6, %rd1;
	mov.u32 	%r1, %ctaid.x;
	mov.u32 	%r2, %ntid.x;
	mov.u32 	%r3, %tid.x;
	mad.lo.s32 	%r4, %r1, %r2, %r3;
	mul.wide.s32 	%rd7, %r4, 4;
	add.s64 	%rd8, %rd6, %rd7;
	ld.global.u32 	%r5, [%rd8];
	add.s64 	%rd9, %rd5, %rd7;
	ld.global.u32 	%r6, [%rd9];
	mul.lo.s32 	%r7, %r6, %r5;
	shl.b32 	%r8, %r4, 2;
	mov.u32 	%r9, _ZZ7computePiS_S_E4temp;
	add.s32 	%r10, %r9, %r8;
	st.shared.u32 	[%r10], %r7;
	mul.wide.u32 	%rd10, %r3, 4;
	add.s64 	%rd11, %rd4, %rd10;
	mov.b32 	%r11, 0;
	st.global.u32 	[%rd11], %r11;
	bar.sync 	0;
	ld.shared.u32 	%r12, [%r10];
	atom.global.add.u32 	%r13, [%rd11], %r12;
	ret;

}


// ===== COMPILED SASS (sm_100) =====

	.target	sm_100

	.elftype	@"ET_EXEC"


//--------------------- .note.nv.tkinfo           --------------------------
	.section	.note.nv.tkinfo,"",@"SHT_NOTE"
	.sectionflags	@"SHF_NOTE_NV_TKINFO"
	.tkinfo
        /*0018*/ 	.word	0x00000002
        /*0030*/ 	.string	""
        /*0030*/ 	.string	"ptxas"
        /*0030*/ 	.string	"Cuda compilation tools, release 13.0, V13.0.88"
        /*0030*/ 	.string	"Build cuda_13.0.r13.0/compiler.36424714_0"
        /*0030*/ 	.string	"-arch sm_100 -m 64 "



//--------------------- .note.nv.cuinfo           --------------------------
	.section	.note.nv.cuinfo,"",@"SHT_NOTE"
	.sectionflags	@"SHF_NOTE_NV_CUINFO"
        /*0018*/ 	.short	0x0002
        /*001a*/ 	.short	0x0064
        /*001c*/ 	.short	0x0082
	.zero		2


//--------------------- .nv.info                  --------------------------
	.section	.nv.info,"",@"SHT_CUDA_INFO"
	.align	4


	//----- nvinfo : EIATTR_REGCOUNT
	.align		4
        /*0000*/ 	.byte	0x04, 0x2f
        /*0002*/ 	.short	(.L_1 - .L_0)
	.align		4
.L_0:
        /*0004*/ 	.word	index@(_Z7computePiS_S_)
        /*0008*/ 	.word	0x0000000c


	//----- nvinfo : EIATTR_FRAME_SIZE
	.align		4
.L_1:
        /*000c*/ 	.byte	0x04, 0x11
        /*000e*/ 	.short	(.L_3 - .L_2)
	.align		4
.L_2:
        /*0010*/ 	.word	index@(_Z7computePiS_S_)
        /*0014*/ 	.word	0x00000000


	//----- nvinfo : EIATTR_MIN_STACK_SIZE
	.align		4
.L_3:
        /*0018*/ 	.byte	0x04, 0x12
        /*001a*/ 	.short	(.L_5 - .L_4)
	.align		4
.L_4:
        /*001c*/ 	.word	index@(_Z7computePiS_S_)
        /*0020*/ 	.word	0x00000000
.L_5:


//--------------------- .nv.compat                --------------------------
	.section	.nv.compat,"",@"SHT_CUDA_COMPAT_INFO"
	.align	4
        /*0000*/ 	.byte	0x02, 0x09, 0x00, 0x00, 0x02, 0x02, 0x01, 0x00, 0x02, 0x05, 0x05, 0x00, 0x03, 0x07, 0x01, 0x01
        /*0010*/ 	.byte	0x02, 0x03, 0x00, 0x00, 0x02, 0x06, 0x01, 0x00, 0x04, 0x0b, 0x08, 0x00, 0x09, 0x00, 0x00, 0x00
        /*0020*/ 	.byte	0x00, 0x00, 0x00, 0x00


//--------------------- .nv.info._Z7computePiS_S_ --------------------------
	.section	.nv.info._Z7computePiS_S_,"",@"SHT_CUDA_INFO"
	.sectionflags	@""
	.align	4


	//----- nvinfo : EIATTR_CUDA_API_VERSION
	.align		4
        /*0000*/ 	.byte	0x04, 0x37
        /*0002*/ 	.short	(.L_7 - .L_6)
.L_6:
        /*0004*/ 	.word	0x00000082


	//----- nvinfo : EIATTR_KPARAM_INFO
	.align		4
.L_7:
        /*0008*/ 	.byte	0x04, 0x17
        /*000a*/ 	.short	(.L_9 - .L_8)
.L_8:
        /*000c*/ 	.word	0x00000000
        /*0010*/ 	.short	0x0002
        /*0012*/ 	.short	0x0010
        /*0014*/ 	.byte	0x00, 0xf5, 0x21, 0x00


	//----- nvinfo : EIATTR_KPARAM_INFO
	.align		4
.L_9:
        /*0018*/ 	.byte	0x04, 0x17
        /*001a*/ 	.short	(.L_11 - .L_10)
.L_10:
        /*001c*/ 	.word	0x00000000
        /*0020*/ 	.short	0x0001
        /*0022*/ 	.short	0x0008
        /*0024*/ 	.byte	0x00, 0xf5, 0x21, 0x00


	//----- nvinfo : EIATTR_KPARAM_INFO
	.align		4
.L_11:
        /*0028*/ 	.byte	0x04, 0x17
        /*002a*/ 	.short	(.L_13 - .L_12)
.L_12:
        /*002c*/ 	.word	0x00000000
        /*0030*/ 	.short	0x0000
        /*0032*/ 	.short	0x0000
        /*0034*/ 	.byte	0x00, 0xf5, 0x21, 0x00


	//----- nvinfo : EIATTR_SPARSE_MMA_MASK
	.align		4
.L_13:
        /*0038*/ 	.byte	0x03, 0x50
        /*003a*/ 	.short	0x0000


	//----- nvinfo : EIATTR_MAXREG_COUNT
	.align		4
        /*003c*/ 	.byte	0x03, 0x1b
        /*003e*/ 	.short	0x00ff


	//----- nvinfo : EIATTR_NUM_BARRIERS
	.align		4
        /*0040*/ 	.byte	0x02, 0x4c
        /*0042*/ 	.byte	0x01
	.zero		1


	//----- nvinfo : EIATTR_MERCURY_ISA_VERSION
	.align		4
        /*0044*/ 	.byte	0x03, 0x5f
        /*0046*/ 	.short	0x0101


	//----- nvinfo : EIATTR_VRC_CTA_INIT_COUNT
	.align		4
        /*0048*/ 	.byte	0x02, 0x4a
	.zero		1
	.zero		1


	//----- nvinfo : EIATTR_EXIT_INSTR_OFFSETS
	.align		4
        /*004c*/ 	.byte	0x04, 0x1c
        /*004e*/ 	.short	(.L_15 - .L_14)


	//   ....[0]....
.L_14:
        /*0050*/ 	.word	0x00000180


	//----- nvinfo : EIATTR_CBANK_PARAM_SIZE
	.align		4
.L_15:
        /*0054*/ 	.byte	0x03, 0x19
        /*0056*/ 	.short	0x0018


	//----- nvinfo : EIATTR_PARAM_CBANK
	.align		4
        /*0058*/ 	.byte	0x04, 0x0a
        /*005a*/ 	.short	(.L_17 - .L_16)
	.align		4
.L_16:
        /*005c*/ 	.word	index@(.nv.constant0._Z7computePiS_S_)
        /*0060*/ 	.short	0x0380
        /*0062*/ 	.short	0x0018


	//----- nvinfo : EIATTR_SW_WAR
	.align		4
.L_17:
        /*0064*/ 	.byte	0x04, 0x36
        /*0066*/ 	.short	(.L_19 - .L_18)
.L_18:
        /*0068*/ 	.word	0x00000008
.L_19:


//--------------------- .nv.callgraph             --------------------------
	.section	.nv.callgraph,"",@"SHT_CUDA_CALLGRAPH"
	.align	4
	.sectionentsize	8
	.align		4
        /*0000*/ 	.word	0x00000000
	.align		4
        /*0004*/ 	.word	0xffffffff
	.align		4
        /*0008*/ 	.word	0x00000000
	.align		4
        /*000c*/ 	.word	0xfffffffe
	.align		4
        /*0010*/ 	.word	0x00000000
	.align		4
        /*0014*/ 	.word	0xfffffffd
	.align		4
        /*0018*/ 	.word	0x00000000
	.align		4
        /*001c*/ 	.word	0xfffffffc


//--------------------- .text._Z7computePiS_S_    --------------------------
	.section	.text._Z7computePiS_S_,"ax",@progbits
	.align	128
        .global         _Z7computePiS_S_
        .type           _Z7computePiS_S_,@function
        .size           _Z7computePiS_S_,(.L_x_1 - _Z7computePiS_S_)
        .other          _Z7computePiS_S_,@"STO_CUDA_ENTRY STV_DEFAULT"
_Z7computePiS_S_:
.text._Z7computePiS_S_:
[----:B------:R-:W-:Y:S01]  /*0000*/  LDC R1, c[0x0][0x37c] ;  /* 0x0000df00ff017b82 */ /* 0x000fe20000000800 */
[----:B------:R-:W0:Y:S07]  /*0010*/  S2R R0, SR_TID.X ;  /* 0x0000000000007919 */ /* 0x000e2e0000002100 */
[----:B------:R-:W0:Y:S01]  /*0020*/  S2UR UR4, SR_CTAID.X ;  /* 0x00000000000479c3 */ /* 0x000e220000002500 */
[----:B------:R-:W1:Y:S07]  /*0030*/  LDCU.64 UR6, c[0x0][0x358] ;  /* 0x00006b00ff0677ac */ /* 0x000e6e0008000a00 */
[----:B------:R-:W0:Y:S08]  /*0040*/  LDC R9, c[0x0][0x360] ;  /* 0x0000d800ff097b82 */ /* 0x000e300000000800 */
[----:B------:R-:W2:Y:S08]  /*0050*/  LDC.64 R2, c[0x0][0x380] ;  /* 0x0000e000ff027b82 */ /* 0x000eb00000000a00 */
[----:B------:R-:W3:Y:S01]  /*0060*/  LDC.64 R4, c[0x0][0x388] ;  /* 0x0000e200ff047b82 */ /* 0x000ee20000000a00 */
[----:B0-----:R-:W-:-:S07]  /*0070*/  IMAD R9, R9, UR4, R0 ;  /* 0x0000000409097c24 */ /* 0x001fce000f8e0200 */
[----:B------:R-:W0:Y:S01]  /*0080*/  S2UR UR5, SR_CgaCtaId ;  /* 0x00000000000579c3 */ /* 0x000e220000008800 */
[----:B--2---:R-:W-:-:S07]  /*0090*/  IMAD.WIDE R2, R9, 0x4, R2 ;  /* 0x0000000409027825 */ /* 0x004fce00078e0202 */
[----:B------:R-:W2:Y:S01]  /*00a0*/  LDC.64 R6, c[0x0][0x390] ;  /* 0x0000e400ff067b82 */ /* 0x000ea20000000a00 */
[----:B-1----:R-:W4:Y:S01]  /*00b0*/  LDG.E R2, desc[UR6][R2.64] ;  /* 0x0000000602027981 */ /* 0x002f22000c1e1900 */
[----:B---3--:R-:W-:-:S06]  /*00c0*/  IMAD.WIDE R4, R9, 0x4, R4 ;  /* 0x0000000409047825 */ /* 0x008fcc00078e0204 */
[----:B------:R-:W4:Y:S01]  /*00d0*/  LDG.E R5, desc[UR6][R4.64] ;  /* 0x0000000604057981 */ /* 0x000f22000c1e1900 */
[----:B------:R-:W-:Y:S02]  /*00e0*/  UMOV UR4, 0x400 ;  /* 0x0000040000047882 */ /* 0x000fe40000000000 */
[----:B0-----:R-:W-:-:S06]  /*00f0*/  ULEA UR4, UR5, UR4, 0x18 ;  /* 0x0000000405047291 */ /* 0x001fcc000f8ec0ff */
[----:B------:R-:W-:Y:S01]  /*0100*/  LEA R9, R9, UR4, 0x2 ;  /* 0x0000000409097c11 */ /* 0x000fe2000f8e10ff */
[----:B--2---:R-:W-:-:S05]  /*0110*/  IMAD.WIDE.U32 R6, R0, 0x4, R6 ;  /* 0x0000000400067825 */ /* 0x004fca00078e0006 */
[----:B------:R-:W-:Y:S01]  /*0120*/  STG.E desc[UR6][R6.64], RZ ;  /* 0x000000ff06007986 */ /* 0x000fe2000c101906 */
[----:B----4-:R-:W-:-:S05]  /*0130*/  IMAD R0, R2, R5, RZ ;  /* 0x0000000502007224 */ /* 0x010fca00078e02ff */
[----:B------:R-:W-:Y:S01]  /*0140*/  STS [R9], R0 ;  /* 0x0000000009007388 */ /* 0x000fe20000000800 */
[----:B------:R-:W-:Y:S06]  /*0150*/  BAR.SYNC.DEFER_BLOCKING 0x0 ;  /* 0x0000000000007b1d */ /* 0x000fec0000010000 */
[----:B------:R-:W0:Y:S04]  /*0160*/  LDS R3, [R9] ;  /* 0x0000000009037984 */ /* 0x000e280000000800 */
[----:B0-----:R-:W-:Y:S01]  /*0170*/  REDG.E.ADD.STRONG.GPU desc[UR6][R6.64], R3 ;  /* 0x000000030600798e */ /* 0x001fe2000c12e106 */
[----:B------:R-:W-:Y:S05]  /*0180*/  EXIT ;  /* 0x000000000000794d */ /* 0x000fea0003800000 */
.L_x_0:
[----:B------:R-:W-:-:S00]  /*0190*/  BRA `(.L_x_0) ;  /* 0xfffffffc00fc7947 */ /* 0x000fc0000383ffff */
[----:B------:R-:W-:-:S00]  /*01a0*/  NOP ;  /* 0x0000000000007918 */ /* 0x000fc00000000000 */
        /* <DEDUP_REMOVED lines=13> */
.L_x_1:


//--------------------- .nv.shared._Z7computePiS_S_ --------------------------
	.section	.nv.shared._Z7computePiS_S_,"aw",@nobits
	.sectionflags	@""
	.align	4
.nv.shared._Z7computePiS_S_:
	.zero		1144


//--------------------- .nv.shared.reserved.0     --------------------------
	.section	.nv.shared.reserved.0,"aw",@nobits
	.weak		__nv_reservedSMEM_offset_0_alias
	.size		__nv_reservedSMEM_offset_0_alias, 0, 64
	.other		__nv_reservedSMEM_offset_0_alias,@"STO_CUDA_RESERVED_SHARED STV_DEFAULT"
__nv_reservedSMEM_offset_0_alias:
	.zero		0
	.zero		64


//--------------------- .nv.constant0._Z7computePiS_S_ --------------------------
	.section	.nv.constant0._Z7computePiS_S_,"a",@progbits
	.sectionflags	@""
	.align	4
.nv.constant0._Z7computePiS_S_:
	.zero		920


//--------------------- SYMBOLS --------------------------

	.type		.nv.reservedSmem.offset0,@object
	.size		.nv.reservedSmem.offset0,0x4
	.type		.nv.reservedSmem.cap,@object
	.size		.nv.reservedSmem.cap,0x4
